	.headerflags	@"EF_CUDA_TEXMODE_UNIFIED EF_CUDA_64BIT_ADDRESS EF_CUDA_ACCELERATORS EF_CUDA_SM90 EF_CUDA_VIRTUAL_SM(EF_CUDA_SM90)"
	.elftype	@"ET_EXEC"


//--------------------- .nv.info                  --------------------------
	.section	.nv.info,"",@"SHT_CUDA_INFO"
	.align	4


	//----- nvinfo : EIATTR_REGCOUNT
	.align		4
        /*0000*/ 	.byte	0x04, 0x2f
        /*0002*/ 	.short	(.L_3 - .L_2)
	.align		4
.L_2:
        /*0004*/ 	.word	index@(triton_red_fused__weight_norm_interface_8)
        /*0008*/ 	.word	0x0000001f


	//----- nvinfo : EIATTR_MIN_STACK_SIZE
	.align		4
.L_3:
        /*000c*/ 	.byte	0x04, 0x12
        /*000e*/ 	.short	(.L_5 - .L_4)
	.align		4
.L_4:
        /*0010*/ 	.word	index@(triton_red_fused__weight_norm_interface_8)
        /*0014*/ 	.word	0x00000000


	//----- nvinfo : EIATTR_FRAME_SIZE
	.align		4
.L_5:
        /*0018*/ 	.byte	0x04, 0x11
        /*001a*/ 	.short	(.L_7 - .L_6)
	.align		4
.L_6:
        /*001c*/ 	.word	index@(triton_red_fused__weight_norm_interface_8)
        /*0020*/ 	.word	0x00000000


	//----- nvinfo : EIATTR_MIN_STACK_SIZE
	.align		4
.L_7:
        /*0024*/ 	.byte	0x04, 0x12
        /*0026*/ 	.short	(.L_9 - .L_8)
	.align		4
.L_8:
        /*0028*/ 	.word	index@(triton_red_fused__weight_norm_interface_8)
        /*002c*/ 	.word	0x00000000
.L_9:


//--------------------- .nv.info.triton_red_fused__weight_norm_interface_8 --------------------------
	.section	.nv.info.triton_red_fused__weight_norm_interface_8,"",@"SHT_CUDA_INFO"
	.sectionflags	@""
	.align	4


	//----- nvinfo : EIATTR_CUDA_API_VERSION
	.align		4
        /*0000*/ 	.byte	0x04, 0x37
        /*0002*/ 	.short	(.L_11 - .L_10)
.L_10:
        /*0004*/ 	.word	0x0000007c


	//----- nvinfo : EIATTR_KPARAM_INFO
	.align		4
.L_11:
        /*0008*/ 	.byte	0x04, 0x17
        /*000a*/ 	.short	(.L_13 - .L_12)
.L_12:
        /*000c*/ 	.word	0x00000000
        /*0010*/ 	.short	0x0005
        /*0012*/ 	.short	0x0024
        /*0014*/ 	.byte	0x00, 0xf0, 0x11, 0x00


	//----- nvinfo : EIATTR_KPARAM_INFO
	.align		4
.L_13:
        /*0018*/ 	.byte	0x04, 0x17
        /*001a*/ 	.short	(.L_15 - .L_14)
.L_14:
        /*001c*/ 	.word	0x00000000
        /*0020*/ 	.short	0x0004
        /*0022*/ 	.short	0x0020
        /*0024*/ 	.byte	0x00, 0xf0, 0x11, 0x00


	//----- nvinfo : EIATTR_KPARAM_INFO
	.align		4
.L_15:
        /*0028*/ 	.byte	0x04, 0x17
        /*002a*/ 	.short	(.L_17 - .L_16)
.L_16:
        /*002c*/ 	.word	0x00000000
        /*0030*/ 	.short	0x0003
        /*0032*/ 	.short	0x0018
        /*0034*/ 	.byte	0x00, 0xf4, 0x21, 0x00


	//----- nvinfo : EIATTR_KPARAM_INFO
	.align		4
.L_17:
        /*0038*/ 	.byte	0x04, 0x17
        /*003a*/ 	.short	(.L_19 - .L_18)
.L_18:
        /*003c*/ 	.word	0x00000000
        /*0040*/ 	.short	0x0002
        /*0042*/ 	.short	0x0010
        /*0044*/ 	.byte	0x00, 0xf4, 0x21, 0x00


	//----- nvinfo : EIATTR_KPARAM_INFO
	.align		4
.L_19:
        /*0048*/ 	.byte	0x04, 0x17
        /*004a*/ 	.short	(.L_21 - .L_20)
.L_20:
        /*004c*/ 	.word	0x00000000
        /*0050*/ 	.short	0x0001
        /*0052*/ 	.short	0x0008
        /*0054*/ 	.byte	0x00, 0xf4, 0x21, 0x00


	//----- nvinfo : EIATTR_KPARAM_INFO
	.align		4
.L_21:
        /*0058*/ 	.byte	0x04, 0x17
        /*005a*/ 	.short	(.L_23 - .L_22)
.L_22:
        /*005c*/ 	.word	0x00000000
        /*0060*/ 	.short	0x0000
        /*0062*/ 	.short	0x0000
        /*0064*/ 	.byte	0x00, 0xf4, 0x21, 0x00


	//----- nvinfo : EIATTR_SPARSE_MMA_MASK
	.align		4
.L_23:
        /*0068*/ 	.byte	0x03, 0x50
        /*006a*/ 	.short	0x0000


	//----- nvinfo : EIATTR_MAXREG_COUNT
	.align		4
        /*006c*/ 	.byte	0x03, 0x1b
        /*006e*/ 	.short	0x0080


	//----- nvinfo : EIATTR_COOP_GROUP_MASK_REGIDS
	.align		4
        /*0070*/ 	.byte	0x04, 0x29
        /*0072*/ 	.short	(.L_25 - .L_24)


	//   ....[0]....
.L_24:
        /*0074*/ 	.word	0xffffffff


	//   ....[1]....
        /*0078*/ 	.word	0xffffffff


	//   ....[2]....
        /*007c*/ 	.word	0xffffffff


	//   ....[3]....
        /*0080*/ 	.word	0xffffffff


	//   ....[4]....
        /*0084*/ 	.word	0xffffffff


	//   ....[5]....
        /*0088*/ 	.word	0xffffffff


	//   ....[6]....
        /*008c*/ 	.word	0xffffffff


	//   ....[7]....
        /*0090*/ 	.word	0xffffffff


	//   ....[8]....
        /*0094*/ 	.word	0xffffffff


	//----- nvinfo : EIATTR_COOP_GROUP_INSTR_OFFSETS
	.align		4
.L_25:
        /*0098*/ 	.byte	0x04, 0x28
        /*009a*/ 	.short	(.L_27 - .L_26)


	//   ....[0]....
.L_26:
        /*009c*/ 	.word	0x00000350


	//   ....[1]....
        /*00a0*/ 	.word	0x000003f0


	//   ....[2]....
        /*00a4*/ 	.word	0x00000430


	//   ....[3]....
        /*00a8*/ 	.word	0x00000450


	//   ....[4]....
        /*00ac*/ 	.word	0x00000470


	//   ....[5]....
        /*00b0*/ 	.word	0x000004f0


	//   ....[6]....
        /*00b4*/ 	.word	0x00000520


	//   ....[7]....
        /*00b8*/ 	.word	0x00000550


	//   ....[8]....
        /*00bc*/ 	.word	0x00000570


	//----- nvinfo : EIATTR_EXIT_INSTR_OFFSETS
	.align		4
.L_27:
        /*00c0*/ 	.byte	0x04, 0x1c
        /*00c2*/ 	.short	(.L_29 - .L_28)


	//   ....[0]....
.L_28:
        /*00c4*/ 	.word	0x000009d0


	//   ....[1]....
        /*00c8*/ 	.word	0x000009f0


	//----- nvinfo : EIATTR_REQNTID
	.align		4
.L_29:
        /*00cc*/ 	.byte	0x04, 0x10
        /*00ce*/ 	.short	(.L_31 - .L_30)
.L_30:
        /*00d0*/ 	.word	0x00000200
        /*00d4*/ 	.word	0x00000001
        /*00d8*/ 	.word	0x00000001


	//----- nvinfo : EIATTR_CBANK_PARAM_SIZE
	.align		4
.L_31:
        /*00dc*/ 	.byte	0x03, 0x19
        /*00de*/ 	.short	0x0028


	//----- nvinfo : EIATTR_PARAM_CBANK
	.align		4
        /*00e0*/ 	.byte	0x04, 0x0a
        /*00e2*/ 	.short	(.L_33 - .L_32)
	.align		4
.L_32:
        /*00e4*/ 	.word	index@(.nv.constant0.triton_red_fused__weight_norm_interface_8)
        /*00e8*/ 	.short	0x0210
        /*00ea*/ 	.short	0x0028


	//----- nvinfo : EIATTR_SW_WAR
	.align		4
.L_33:
        /*00ec*/ 	.byte	0x04, 0x36
        /*00ee*/ 	.short	(.L_35 - .L_34)
.L_34:
        /*00f0*/ 	.word	0x00000008
.L_35:


//--------------------- .nv.callgraph             --------------------------
	.section	.nv.callgraph,"",@"SHT_CUDA_CALLGRAPH"
	.align	4
	.sectionentsize	8
	.align		4
        /*0000*/ 	.word	0x00000000
	.align		4
        /*0004*/ 	.word	0xffffffff
	.align		4
        /*0008*/ 	.word	0x00000000
	.align		4
        /*000c*/ 	.word	0xfffffffe
	.align		4
        /*0010*/ 	.word	0x00000000
	.align		4
        /*0014*/ 	.word	0xfffffffd
	.align		4
        /*0018*/ 	.word	0x00000000
	.align		4
        /*001c*/ 	.word	0xfffffffc


//--------------------- .nv.constant4             --------------------------
	.section	.nv.constant4,"a",@progbits
	.align	8
	.align		8
.nv.constant4:
        /*0000*/ 	.dword	_$_str
	.align		8
        /*0008*/ 	.dword	_$_str_$_2


//--------------------- .text.triton_red_fused__weight_norm_interface_8 --------------------------
	.section	.text.triton_red_fused__weight_norm_interface_8,"ax",@progbits
	.sectionflags	@"SHF_BARRIERS=1"
	.align	128
        .global         triton_red_fused__weight_norm_interface_8
        .type           triton_red_fused__weight_norm_interface_8,@function
        .size           triton_red_fused__weight_norm_interface_8,(.L_x_3 - triton_red_fused__weight_norm_interface_8)
        .other          triton_red_fused__weight_norm_interface_8,@"STO_CUDA_ENTRY STV_DEFAULT"
triton_red_fused__weight_norm_interface_8:
.text.triton_red_fused__weight_norm_interface_8:
[----:B------:R-:W0:Y:S02]  /*0000*/  LDC R1, c[0x0][0x28] ;  /* 0x00000a00ff017b82 */ /* 0x000e240000000800 */
[----:B------:R-:W1:Y:S01]  /*0010*/  S2R R26, SR_TID.X ;  /* 0x00000000001a7919 */ /* 0x000e620000002100 */
[----:B------:R-:W2:Y:S01]  /*0020*/  LDC.64 R18, c[0x0][0x218] ;  /* 0x00008600ff127b82 */ /* 0x000ea20000000a00 */
[----:B------:R-:W-:Y:S01]  /*0030*/  ULDC.64 UR6, c[0x0][0x208] ;  /* 0x0000820000067ab9 */ /* 0x000fe20000000a00 */
[----:B------:R-:W3:Y:S01]  /*0040*/  S2R R21, SR_CTAID.X ;  /* 0x0000000000157919 */ /* 0x000ee20000002500 */
[----:B-1----:R-:W-:Y:S01]  /*0050*/  IMAD.SHL.U32 R20, R26, 0x4, RZ ;  /* 0x000000041a147824 */ /* 0x002fe200078e00ff */
[----:B------:R-:W-:Y:S02]  /*0060*/  SHF.R.U32.HI R22, RZ, 0x5, R26 ;  /* 0x00000005ff167819 */ /* 0x000fe4000001161a */
[----:B---3--:R-:W-:Y:S02]  /*0070*/  ISETP.GE.AND P1, PT, R21, 0x400, PT ;  /* 0x000004001500780c */ /* 0x008fe40003f26270 */
[----:B------:R-:W-:-:S05]  /*0080*/  LOP3.LUT R16, R20, 0x7fc, RZ, 0xc0, !PT ;  /* 0x000007fc14107812 */ /* 0x000fca00078ec0ff */
[----:B------:R-:W-:-:S04]  /*0090*/  IMAD R0, R21, 0x1400, R16 ;  /* 0x0000140015007824 */ /* 0x000fc800078e0210 */
[----:B--2---:R-:W-:Y:S01]  /*00a0*/  IMAD.WIDE R2, R0, 0x4, R18 ;  /* 0x0000000400027825 */ /* 0x004fe200078e0212 */
[----:B------:R-:W-:Y:S01]  /*00b0*/  SHF.R.S32.HI R17, RZ, 0x1f, R0 ;  /* 0x0000001fff117819 */ /* 0x000fe20000011400 */
[----:B------:R-:W-:Y:S06]  /*00c0*/  @!P1 BRA `(.L_x_0) ;  /* 0x00000000001c9947 */ /* 0x000fec0003800000 */
[----:B------:R-:W-:Y:S01]  /*00d0*/  LOP3.LUT R16, R16, 0x1000, RZ, 0xfc, !PT ;  /* 0x0000100010107812 */ /* 0x000fe200078efcff */
[----:B------:R-:W-:Y:S02]  /*00e0*/  VIADD R24, R0, 0x800 ;  /* 0x0000080000187836 */ /* 0x000fe40000000000 */
[----:B------:R-:W-:Y:S02]  /*00f0*/  IMAD.MOV.U32 R10, RZ, RZ, RZ ;  /* 0x000000ffff0a7224 */ /* 0x000fe400078e00ff */
[----:B------:R-:W-:Y:S01]  /*0100*/  IMAD R8, R21, 0x1400, R16 ;  /* 0x0000140015087824 */ /* 0x000fe200078e0210 */
[----:B------:R-:W-:-:S04]  /*0110*/  SHF.R.S32.HI R25, RZ, 0x1f, R24 ;  /* 0x0000001fff197819 */ /* 0x000fc80000011418 */
[----:B------:R-:W-:Y:S01]  /*0120*/  SHF.R.S32.HI R9, RZ, 0x1f, R8 ;  /* 0x0000001fff097819 */ /* 0x000fe20000011408 */
[----:B------:R-:W-:Y:S06]  /*0130*/  BRA `(.L_x_1) ;  /* 0x0000000000847947 */ /* 0x000fec0003800000 */
.L_x_0:
[----:B------:R-:W-:Y:S01]  /*0140*/  LOP3.LUT R16, R16, 0x1000, RZ, 0xfc, !PT ;  /* 0x0000100010107812 */ /* 0x000fe200078efcff */
[----:B------:R-:W-:Y:S01]  /*0150*/  VIADD R24, R0, 0x800 ;  /* 0x0000080000187836 */ /* 0x000fe20000000000 */
[----:B------:R-:W-:Y:S02]  /*0160*/  CS2R R4, SRZ ;  /* 0x0000000000047805 */ /* 0x000fe4000001ff00 */
[----:B------:R-:W-:Y:S02]  /*0170*/  CS2R R6, SRZ ;  /* 0x0000000000067805 */ /* 0x000fe4000001ff00 */
[----:B------:R-:W-:Y:S01]  /*0180*/  ISETP.GE.U32.AND P0, PT, R16, 0x1400, PT ;  /* 0x000014001000780c */ /* 0x000fe20003f06070 */
[----:B------:R-:W-:Y:S01]  /*0190*/  IMAD.WIDE R8, R24, 0x4, R18 ;  /* 0x0000000418087825 */ /* 0x000fe200078e0212 */
[----:B------:R-:W2:Y:S03]  /*01a0*/  LDG.E.EL.128 R12, desc[UR6][R2.64] ;  /* 0x00000006020c7981 */ /* 0x000ea6000c2e1d00 */
[----:B------:R-:W-:-:S02]  /*01b0*/  IMAD R23, R21, 0x1400, R16 ;  /* 0x0000140015177824 */ /* 0x000fc400078e0210 */
[----:B------:R-:W3:Y:S02]  /*01c0*/  LDG.E.EL.128 R8, desc[UR6][R8.64] ;  /* 0x0000000608087981 */ /* 0x000ee4000c2e1d00 */
[----:B------:R-:W-:-:S05]  /*01d0*/  IMAD.WIDE R18, R23, 0x4, R18 ;  /* 0x0000000417127825 */ /* 0x000fca00078e0212 */
[----:B------:R-:W4:Y:S01]  /*01e0*/  @!P0 LDG.E.EL.128 R4, desc[UR6][R18.64] ;  /* 0x0000000612048981 */ /* 0x000f22000c2e1d00 */
[----:B---3--:R-:W-:Y:S01]  /*01f0*/  FMUL R25, R10, R10 ;  /* 0x0000000a0a197220 */ /* 0x008fe20000400000 */
[----:B------:R-:W-:Y:S01]  /*0200*/  FMUL R10, R11, R11 ;  /* 0x0000000b0b0a7220 */ /* 0x000fe20000400000 */
[----:B------:R-:W-:Y:S01]  /*0210*/  FMUL R28, R9, R9 ;  /* 0x00000009091c7220 */ /* 0x000fe20000400000 */
[----:B------:R-:W-:-:S03]  /*0220*/  FMUL R11, R8, R8 ;  /* 0x00000008080b7220 */ /* 0x000fc60000400000 */
[----:B--2---:R-:W-:Y:S01]  /*0230*/  FFMA R28, R13, R13, R28 ;  /* 0x0000000d0d1c7223 */ /* 0x004fe2000000001c */
[----:B----4-:R-:W-:Y:S01]  /*0240*/  SEL R5, R5, RZ, !P0 ;  /* 0x000000ff05057207 */ /* 0x010fe20004000000 */
[----:B------:R-:W-:Y:S01]  /*0250*/  FFMA R11, R12, R12, R11 ;  /* 0x0000000c0c0b7223 */ /* 0x000fe2000000000b */
[----:B------:R-:W-:Y:S01]  /*0260*/  SEL R4, R4, RZ, !P0 ;  /* 0x000000ff04047207 */ /* 0x000fe20004000000 */
[----:B------:R-:W-:Y:S01]  /*0270*/  FFMA R14, R14, R14, R25 ;  /* 0x0000000e0e0e7223 */ /* 0x000fe20000000019 */
[----:B------:R-:W-:Y:S01]  /*0280*/  SEL R9, R6, RZ, !P0 ;  /* 0x000000ff06097207 */ /* 0x000fe20004000000 */
[----:B------:R-:W-:Y:S02]  /*0290*/  @!P0 FFMA R28, R5, R5, R28 ;  /* 0x00000005051c8223 */ /* 0x000fe4000000001c */
[----:B------:R-:W-:Y:S01]  /*02a0*/  @!P0 FFMA R11, R4, R4, R11 ;  /* 0x00000004040b8223 */ /* 0x000fe2000000000b */
[----:B------:R-:W-:Y:S01]  /*02b0*/  SEL R7, R7, RZ, !P0 ;  /* 0x000000ff07077207 */ /* 0x000fe20004000000 */
[----:B------:R-:W-:Y:S01]  /*02c0*/  FFMA R10, R15, R15, R10 ;  /* 0x0000000f0f0a7223 */ /* 0x000fe2000000000a */
[----:B------:R-:W-:Y:S01]  /*02d0*/  @!P0 FFMA R14, R9, R9, R14 ;  /* 0x00000009090e8223 */ /* 0x000fe2000000000e */
[----:B------:R-:W-:-:S02]  /*02e0*/  FADD R11, R28, R11 ;  /* 0x0000000b1c0b7221 */ /* 0x000fc40000000000 */
[----:B------:R-:W-:Y:S02]  /*02f0*/  @!P0 FFMA R10, R7, R7, R10 ;  /* 0x00000007070a8223 */ /* 0x000fe4000000000a */
[----:B------:R-:W-:Y:S01]  /*0300*/  FADD R11, R14, R11 ;  /* 0x0000000b0e0b7221 */ /* 0x000fe20000000000 */
[----:B------:R-:W-:Y:S01]  /*0310*/  SHF.R.S32.HI R25, RZ, 0x1f, R24 ;  /* 0x0000001fff197819 */ /* 0x000fe20000011418 */
[--C-:B------:R-:W-:Y:S01]  /*0320*/  IMAD.MOV.U32 R8, RZ, RZ, R23.reuse ;  /* 0x000000ffff087224 */ /* 0x100fe200078e0017 */
[----:B------:R-:W-:Y:S01]  /*0330*/  SHF.R.S32.HI R9, RZ, 0x1f, R23 ;  /* 0x0000001fff097819 */ /* 0x000fe20000011417 */
[----:B------:R-:W-:-:S07]  /*0340*/  FADD R10, R10, R11 ;  /* 0x0000000b0a0a7221 */ /* 0x000fce0000000000 */
.L_x_1:
[----:B------:R-:W1:Y:S01]  /*0350*/  SHFL.BFLY PT, R5, R10, 0x10, 0x1f ;  /* 0x0e001f000a057f89 */ /* 0x000e6200000e0000 */
[----:B------:R-:W2:Y:S01]  /*0360*/  S2UR UR5, SR_CgaCtaId ;  /* 0x00000000000579c3 */ /* 0x000ea20000008800 */
[----:B------:R-:W-:Y:S01]  /*0370*/  UMOV UR4, 0x400 ;  /* 0x0000040000047882 */ /* 0x000fe20000000000 */
[----:B------:R-:W-:Y:S01]  /*0380*/  LOP3.LUT P0, RZ, R26, 0x1f, RZ, 0xc0, !PT ;  /* 0x0000001f1aff7812 */ /* 0x000fe2000780c0ff */
[----:B------:R-:W-:Y:S01]  /*0390*/  ULDC.64 UR8, c[0x0][0x218] ;  /* 0x0000860000087ab9 */ /* 0x000fe20000000a00 */
[----:B------:R-:W-:Y:S02]  /*03a0*/  LOP3.LUT R22, R22, 0xf, RZ, 0xc0, !PT ;  /* 0x0000000f16167812 */ /* 0x000fe400078ec0ff */
[----:B------:R-:W-:Y:S02]  /*03b0*/  ISETP.GE.AND P2, PT, R26, 0x10, PT ;  /* 0x000000101a00780c */ /* 0x000fe40003f46270 */
[----:B------:R-:W3:Y:S01]  /*03c0*/  LDC.64 R12, c[0x0][0x220] ;  /* 0x00008800ff0c7b82 */ /* 0x000ee20000000a00 */
[----:B-1----:R-:W-:Y:S01]  /*03d0*/  FADD R5, R5, R10 ;  /* 0x0000000a05057221 */ /* 0x002fe20000000000 */
[----:B--2---:R-:W-:-:S04]  /*03e0*/  UPRMT UR4, UR5, 0x654, UR4 ;  /* 0x0000065405047896 */ /* 0x004fc80008000004 */
[----:B------:R-:W1:Y:S02]  /*03f0*/  SHFL.BFLY PT, R4, R5, 0x8, 0x1f ;  /* 0x0d001f0005047f89 */ /* 0x000e6400000e0000 */
[----:B------:R-:W-:Y:S01]  /*0400*/  LEA R22, R22, UR4, 0x2 ;  /* 0x0000000416167c11 */ /* 0x000fe2000f8e10ff */
[----:B---3--:R-:W-:-:S04]  /*0410*/  IMAD.WIDE R12, R21, 0x4, R12 ;  /* 0x00000004150c7825 */ /* 0x008fc800078e020c */
[----:B-1----:R-:W-:-:S05]  /*0420*/  FADD R4, R5, R4 ;  /* 0x0000000405047221 */ /* 0x002fca0000000000 */
[----:B------:R-:W1:Y:S02]  /*0430*/  SHFL.BFLY PT, R7, R4, 0x4, 0x1f ;  /* 0x0c801f0004077f89 */ /* 0x000e6400000e0000 */
[----:B-1----:R-:W-:-:S05]  /*0440*/  FADD R7, R4, R7 ;  /* 0x0000000704077221 */ /* 0x002fca0000000000 */
[----:B------:R-:W1:Y:S02]  /*0450*/  SHFL.BFLY PT, R6, R7, 0x2, 0x1f ;  /* 0x0c401f0007067f89 */ /* 0x000e6400000e0000 */
[----:B-1----:R-:W-:-:S05]  /*0460*/  FADD R6, R7, R6 ;  /* 0x0000000607067221 */ /* 0x002fca0000000000 */
[----:B------:R-:W1:Y:S02]  /*0470*/  SHFL.BFLY PT, R11, R6, 0x1, 0x1f ;  /* 0x0c201f00060b7f89 */ /* 0x000e6400000e0000 */
[----:B-1----:R-:W-:-:S05]  /*0480*/  FADD R11, R6, R11 ;  /* 0x0000000b060b7221 */ /* 0x002fca0000000000 */
[----:B------:R1:W-:Y:S01]  /*0490*/  @!P0 STS [R22], R11 ;  /* 0x0000000b16008388 */ /* 0x0003e20000000800 */
[----:B------:R-:W-:Y:S01]  /*04a0*/  BAR.SYNC.DEFER_BLOCKING 0x0 ;  /* 0x0000000000007b1d */ /* 0x000fe20000010000 */
[----:B------:R-:W-:-:S04]  /*04b0*/  LOP3.LUT P0, RZ, R26, 0xf, RZ, 0xc0, !PT ;  /* 0x0000000f1aff7812 */ /* 0x000fc8000780c0ff */
[----:B------:R-:W-:Y:S01]  /*04c0*/  ISETP.LT.AND P0, PT, R26, 0x10, !P0 ;  /* 0x000000101a00780c */ /* 0x000fe20004701270 */
[----:B-1----:R-:W-:Y:S01]  /*04d0*/  IMAD.MOV.U32 R22, RZ, RZ, RZ ;  /* 0x000000ffff167224 */ /* 0x002fe200078e00ff */
[----:B------:R-:W1:Y:S04]  /*04e0*/  @!P2 LDS R10, [R20+UR4] ;  /* 0x00000004140aa984 */ /* 0x000e680008000800 */
[----:B-1----:R-:W1:Y:S02]  /*04f0*/  SHFL.BFLY PT, R5, R10, 0x8, 0x1f ;  /* 0x0d001f000a057f89 */ /* 0x002e6400000e0000 */
[----:B-1----:R-:W-:Y:S02]  /*0500*/  FADD R5, R10, R5 ;  /* 0x000000050a057221 */ /* 0x002fe40000000000 */
[----:B------:R-:W1:Y:S03]  /*0510*/  LDC.64 R10, c[0x0][0x210] ;  /* 0x00008400ff0a7b82 */ /* 0x000e660000000a00 */
[----:B------:R-:W2:Y:S01]  /*0520*/  SHFL.BFLY PT, R4, R5, 0x4, 0x1f ;  /* 0x0c801f0005047f89 */ /* 0x000ea200000e0000 */
[----:B-1----:R-:W-:-:S04]  /*0530*/  IMAD.WIDE R10, R21, 0x4, R10 ;  /* 0x00000004150a7825 */ /* 0x002fc800078e020a */
[----:B--2---:R-:W-:-:S05]  /*0540*/  FADD R4, R5, R4 ;  /* 0x0000000405047221 */ /* 0x004fca0000000000 */
[----:B------:R-:W1:Y:S02]  /*0550*/  SHFL.BFLY PT, R7, R4, 0x2, 0x1f ;  /* 0x0c401f0004077f89 */ /* 0x000e6400000e0000 */
[----:B-1----:R-:W-:-:S05]  /*0560*/  FADD R7, R4, R7 ;  /* 0x0000000704077221 */ /* 0x002fca0000000000 */
[----:B------:R-:W1:Y:S02]  /*0570*/  SHFL.BFLY PT, R6, R7, 0x1, 0x1f ;  /* 0x0c201f0007067f89 */ /* 0x000e6400000e0000 */
[----:B-1----:R-:W-:-:S05]  /*0580*/  FADD R15, R7, R6 ;  /* 0x00000006070f7221 */ /* 0x002fca0000000000 */
[----:B------:R-:W-:Y:S01]  /*0590*/  @P0 STS [R20+UR4], R15 ;  /* 0x0000000f14000988 */ /* 0x000fe20008000804 */
[----:B------:R-:W-:Y:S01]  /*05a0*/  BAR.SYNC.DEFER_BLOCKING 0x0 ;  /* 0x0000000000007b1d */ /* 0x000fe20000010000 */
[----:B------:R-:W-:-:S04]  /*05b0*/  LOP3.LUT P0, RZ, R26, 0x1ff, RZ, 0xc0, !PT ;  /* 0x000001ff1aff7812 */ /* 0x000fc8000780c0ff */
[----:B------:R-:W-:Y:S01]  /*05c0*/  ISETP.LT.AND P0, PT, R21, 0x400, !P0 ;  /* 0x000004001500780c */ /* 0x000fe20004701270 */
[----:B------:R-:W1:Y:S01]  /*05d0*/  LDS R14, [UR4] ;  /* 0x00000004ff0e7984 */ /* 0x000e620008000800 */
[----:B------:R-:W-:Y:S02]  /*05e0*/  CS2R R4, SRZ ;  /* 0x0000000000047805 */ /* 0x000fe4000001ff00 */
[----:B------:R-:W-:Y:S01]  /*05f0*/  CS2R R6, SRZ ;  /* 0x0000000000067805 */ /* 0x000fe2000001ff00 */
[----:B------:R-:W-:Y:S01]  /*0600*/  ULDC.64 UR4, c[0x0][0x228] ;  /* 0x00008a0000047ab9 */ /* 0x000fe20000000a00 */
[----:B-1----:R-:W1:Y:S01]  /*0610*/  MUFU.SQRT R19, R14 ;  /* 0x0000000e00137308 */ /* 0x002e620000002000 */
[----:B------:R-:W-:Y:S06]  /*0620*/  BAR.SYNC.DEFER_BLOCKING 0x0 ;  /* 0x0000000000007b1d */ /* 0x000fec0000010000 */
[----:B-1----:R1:W-:Y:S04]  /*0630*/  @P0 STG.E desc[UR6][R10.64], R19 ;  /* 0x000000130a000986 */ /* 0x0023e8000c101906 */
[----:B------:R2:W3:Y:S04]  /*0640*/  @!P1 LDG.E.EL R22, desc[UR6][R12.64] ;  /* 0x000000060c169981 */ /* 0x0004e8000c2e1900 */
[----:B------:R-:W4:Y:S01]  /*0650*/  @!P1 LDG.E.EF.128 R4, desc[UR6][R2.64] ;  /* 0x0000000602049981 */ /* 0x000f22000c0e1d00 */
[----:B------:R-:W-:-:S02]  /*0660*/  FSETP.GT.AND P0, PT, R19, 8.50705917302346158658e+37, PT ;  /* 0x7e8000001300780b */ /* 0x000fc40003f04000 */
[----:B------:R-:W-:Y:S02]  /*0670*/  FSETP.GEU.AND P2, PT, R19, 1.175494350822287508e-38, PT ;  /* 0x008000001300780b */ /* 0x000fe40003f4e000 */
[C---:B------:R-:W-:Y:S01]  /*0680*/  SHF.L.U64.HI R18, R24.reuse, 0x2, R25 ;  /* 0x0000000218127819 */ /* 0x040fe20000010219 */
[----:B------:R-:W-:Y:S01]  /*0690*/  IMAD.SHL.U32 R24, R24, 0x4, RZ ;  /* 0x0000000418187824 */ /* 0x000fe200078e00ff */
[----:B--2---:R-:W-:-:S07]  /*06a0*/  CS2R R12, SRZ ;  /* 0x00000000000c7805 */ /* 0x004fce000001ff00 */
[----:B-1----:R-:W-:-:S04]  /*06b0*/  @P0 FMUL R19, R19, 0.25 ;  /* 0x3e80000013130820 */ /* 0x002fc80000400000 */
[----:B------:R-:W-:-:S06]  /*06c0*/  @!P2 FMUL R19, R19, 16777216 ;  /* 0x4b8000001313a820 */ /* 0x000fcc0000400000 */
[----:B------:R-:W1:Y:S01]  /*06d0*/  MUFU.RCP R19, R19 ;  /* 0x0000001300137308 */ /* 0x000e620000001000 */
[----:B---3--:R-:W-:Y:S01]  /*06e0*/  @P0 FMUL R22, R22, 0.25 ;  /* 0x3e80000016160820 */ /* 0x008fe20000400000 */
[----:B------:R-:W-:-:S03]  /*06f0*/  LEA R10, P0, R0, UR4, 0x2 ;  /* 0x00000004000a7c11 */ /* 0x000fc6000f8010ff */
[----:B------:R-:W-:Y:S01]  /*0700*/  @!P2 FMUL R22, R22, 16777216 ;  /* 0x4b8000001616a820 */ /* 0x000fe20000400000 */
[----:B------:R-:W-:Y:S02]  /*0710*/  LEA.HI.X R11, R0, UR5, R17, 0x2, P0 ;  /* 0x00000005000b7c11 */ /* 0x000fe400080f1411 */
[----:B----4-:R-:W-:Y:S01]  /*0720*/  SEL R15, R6, RZ, !P1 ;  /* 0x000000ff060f7207 */ /* 0x010fe20004800000 */
[----:B-1----:R-:W-:Y:S01]  /*0730*/  FMUL R0, R19, R22 ;  /* 0x0000001613007220 */ /* 0x002fe20000400000 */
[----:B------:R-:W-:Y:S02]  /*0740*/  SEL R3, R4, RZ, !P1 ;  /* 0x000000ff04037207 */ /* 0x000fe40004800000 */
[----:B------:R-:W-:Y:S01]  /*0750*/  SEL R5, R5, RZ, !P1 ;  /* 0x000000ff05057207 */ /* 0x000fe20004800000 */
[C---:B------:R-:W-:Y:S01]  /*0760*/  FMUL R6, R0.reuse, R15 ;  /* 0x0000000f00067220 */ /* 0x040fe20000400000 */
[----:B------:R-:W-:Y:S01]  /*0770*/  SEL R7, R7, RZ, !P1 ;  /* 0x000000ff07077207 */ /* 0x000fe20004800000 */
[C---:B------:R-:W-:Y:S01]  /*0780*/  FMUL R4, R0.reuse, R3 ;  /* 0x0000000300047220 */ /* 0x040fe20000400000 */
[----:B------:R-:W-:Y:S01]  /*0790*/  IADD3 R2, P0, R24, UR8, RZ ;  /* 0x0000000818027c10 */ /* 0x000fe2000ff1e0ff */
[C---:B------:R-:W-:Y:S01]  /*07a0*/  FMUL R5, R0.reuse, R5 ;  /* 0x0000000500057220 */ /* 0x040fe20000400000 */
[----:B------:R-:W-:Y:S01]  /*07b0*/  CS2R R14, SRZ ;  /* 0x00000000000e7805 */ /* 0x000fe2000001ff00 */
[----:B------:R-:W-:Y:S01]  /*07c0*/  FMUL R7, R0, R7 ;  /* 0x0000000700077220 */ /* 0x000fe20000400000 */
[----:B------:R-:W-:-:S04]  /*07d0*/  IADD3.X R3, R18, UR9, RZ, P0, !PT ;  /* 0x0000000912037c10 */ /* 0x000fc800087fe4ff */
[----:B------:R1:W-:Y:S04]  /*07e0*/  @!P1 STG.E.128 desc[UR6][R10.64], R4 ;  /* 0x000000040a009986 */ /* 0x0003e8000c101d06 */
[----:B------:R-:W2:Y:S01]  /*07f0*/  @!P1 LDG.E.EF.128 R12, desc[UR6][R2.64] ;  /* 0x00000006020c9981 */ /* 0x000ea2000c0e1d00 */
[----:B------:R-:W-:Y:S01]  /*0800*/  IMAD.SHL.U32 R20, R8, 0x4, RZ ;  /* 0x0000000408147824 */ /* 0x000fe200078e00ff */
[----:B------:R-:W-:Y:S02]  /*0810*/  ISETP.LT.U32.AND P0, PT, R16, 0x1400, !P1 ;  /* 0x000014001000780c */ /* 0x000fe40004f01070 */
[----:B------:R-:W-:Y:S02]  /*0820*/  SHF.L.U64.HI R19, R8, 0x2, R9 ;  /* 0x0000000208137819 */ /* 0x000fe40000010209 */
[----:B------:R-:W-:-:S02]  /*0830*/  IADD3 R24, P2, R24, UR4, RZ ;  /* 0x0000000418187c10 */ /* 0x000fc4000ff5e0ff */
[----:B------:R-:W-:Y:S02]  /*0840*/  IADD3 R16, P3, R20, UR8, RZ ;  /* 0x0000000814107c10 */ /* 0x000fe4000ff7e0ff */
[----:B------:R-:W-:Y:S02]  /*0850*/  IADD3.X R25, R18, UR5, RZ, P2, !PT ;  /* 0x0000000512197c10 */ /* 0x000fe400097fe4ff */
[----:B------:R-:W-:Y:S02]  /*0860*/  IADD3.X R17, R19, UR9, RZ, P3, !PT ;  /* 0x0000000913117c10 */ /* 0x000fe40009ffe4ff */
[----:B-1----:R-:W-:Y:S02]  /*0870*/  CS2R R4, SRZ ;  /* 0x0000000000047805 */ /* 0x002fe4000001ff00 */
[----:B------:R-:W-:Y:S02]  /*0880*/  CS2R R6, SRZ ;  /* 0x0000000000067805 */ /* 0x000fe4000001ff00 */
[----:B--2---:R-:W-:-:S02]  /*0890*/  SEL R9, R12, RZ, !P1 ;  /* 0x000000ff0c097207 */ /* 0x004fc40004800000 */
[----:B------:R-:W-:Y:S02]  /*08a0*/  SEL R13, R13, RZ, !P1 ;  /* 0x000000ff0d0d7207 */ /* 0x000fe40004800000 */
[----:B------:R-:W-:Y:S01]  /*08b0*/  SEL R21, R14, RZ, !P1 ;  /* 0x000000ff0e157207 */ /* 0x000fe20004800000 */
[C---:B------:R-:W-:Y:S01]  /*08c0*/  FMUL R8, R0.reuse, R9 ;  /* 0x0000000900087220 */ /* 0x040fe20000400000 */
[----:B------:R-:W-:Y:S01]  /*08d0*/  SEL R15, R15, RZ, !P1 ;  /* 0x000000ff0f0f7207 */ /* 0x000fe20004800000 */
[C---:B------:R-:W-:Y:S02]  /*08e0*/  FMUL R9, R0.reuse, R13 ;  /* 0x0000000d00097220 */ /* 0x040fe40000400000 */
[C---:B------:R-:W-:Y:S02]  /*08f0*/  FMUL R10, R0.reuse, R21 ;  /* 0x00000015000a7220 */ /* 0x040fe40000400000 */
[----:B------:R-:W-:-:S05]  /*0900*/  FMUL R11, R0, R15 ;  /* 0x0000000f000b7220 */ /* 0x000fca0000400000 */
[----:B------:R1:W-:Y:S04]  /*0910*/  @!P1 STG.E.128 desc[UR6][R24.64], R8 ;  /* 0x0000000818009986 */ /* 0x0003e8000c101d06 */
[----:B------:R-:W2:Y:S01]  /*0920*/  @P0 LDG.E.EF.128 R4, desc[UR6][R16.64] ;  /* 0x0000000610040981 */ /* 0x000ea2000c0e1d00 */
[----:B------:R-:W-:-:S04]  /*0930*/  IADD3 R2, P1, R20, UR4, RZ ;  /* 0x0000000414027c10 */ /* 0x000fc8000ff3e0ff */
[----:B------:R-:W-:Y:S02]  /*0940*/  IADD3.X R3, R19, UR5, RZ, P1, !PT ;  /* 0x0000000513037c10 */ /* 0x000fe40008ffe4ff */
[----:B--2---:R-:W-:Y:S02]  /*0950*/  SEL R13, R4, RZ, P0 ;  /* 0x000000ff040d7207 */ /* 0x004fe40000000000 */
[----:B------:R-:W-:Y:S02]  /*0960*/  SEL R5, R5, RZ, P0 ;  /* 0x000000ff05057207 */ /* 0x000fe40000000000 */
[----:B------:R-:W-:Y:S01]  /*0970*/  SEL R15, R6, RZ, P0 ;  /* 0x000000ff060f7207 */ /* 0x000fe20000000000 */
[C---:B------:R-:W-:Y:S01]  /*0980*/  FMUL R4, R0.reuse, R13 ;  /* 0x0000000d00047220 */ /* 0x040fe20000400000 */
[----:B------:R-:W-:Y:S01]  /*0990*/  SEL R7, R7, RZ, P0 ;  /* 0x000000ff07077207 */ /* 0x000fe20000000000 */
[C---:B------:R-:W-:Y:S02]  /*09a0*/  FMUL R5, R0.reuse, R5 ;  /* 0x0000000500057220 */ /* 0x040fe40000400000 */
[----:B------:R-:W-:-:S02]  /*09b0*/  FMUL R6, R0, R15 ;  /* 0x0000000f00067220 */ /* 0x000fc40000400000 */
[----:B------:R-:W-:Y:S01]  /*09c0*/  FMUL R7, R0, R7 ;  /* 0x0000000700077220 */ /* 0x000fe20000400000 */
[----:B-1----:R-:W-:Y:S06]  /*09d0*/  @!P0 EXIT ;  /* 0x000000000000894d */ /* 0x002fec0003800000 */
[----:B------:R-:W-:Y:S01]  /*09e0*/  STG.E.128 desc[UR6][R2.64], R4 ;  /* 0x0000000402007986 */ /* 0x000fe2000c101d06 */
[----:B------:R-:W-:Y:S05]  /*09f0*/  EXIT ;  /* 0x000000000000794d */ /* 0x000fea0003800000 */
.L_x_2:
[----:B------:R-:W-:-:S00]  /*0a00*/  BRA `(.L_x_2) ;  /* 0xfffffffc00fc7947 */ /* 0x000fc0000383ffff */
[----:B------:R-:W-:-:S00]  /*0a10*/  NOP ;  /* 0x0000000000007918 */ /* 0x000fc00000000000 */
        /* <DEDUP_REMOVED lines=14> */
.L_x_3:


//--------------------- .nv.global.init           --------------------------
	.section	.nv.global.init,"aw",@progbits
.nv.global.init:
	.type		_$_str,@object
	.size		_$_str,(_$_str_$_2 - _$_str)
_$_str:
        /*0000*/ 	.byte	0x5f, 0x5f, 0x43, 0x55, 0x44, 0x41, 0x5f, 0x46, 0x54, 0x5a, 0x00
	.type		_$_str_$_2,@object
	.size		_$_str_$_2,(.L_1 - _$_str_$_2)
_$_str_$_2:
        /*000b*/ 	.byte	0x5f, 0x5f, 0x43, 0x55, 0x44, 0x41, 0x5f, 0x50, 0x52, 0x45, 0x43, 0x5f, 0x53, 0x51, 0x52, 0x54
        /*001b*/ 	.byte	0x00
.L_1:


//--------------------- .nv.shared.triton_red_fused__weight_norm_interface_8 --------------------------
	.section	.nv.shared.triton_red_fused__weight_norm_interface_8,"aw",@nobits
	.sectionflags	@""
	.align	16
	.zero		1024


//--------------------- .nv.constant0.triton_red_fused__weight_norm_interface_8 --------------------------
	.section	.nv.constant0.triton_red_fused__weight_norm_interface_8,"a",@progbits
	.sectionflags	@""
	.align	4
.nv.constant0.triton_red_fused__weight_norm_interface_8:
	.zero		568
